//
// Generated by NVIDIA NVVM Compiler
//
// Compiler Build ID: CL-36424714
// Cuda compilation tools, release 13.0, V13.0.88
// Based on NVVM 20.0.0
//

.version 9.0
.target sm_100
.address_size 64

	// .globl	_Z9matrixAddPfS_S_

.visible .entry _Z9matrixAddPfS_S_(
	.param .u64 .ptr .align 1 _Z9matrixAddPfS_S__param_0,
	.param .u64 .ptr .align 1 _Z9matrixAddPfS_S__param_1,
	.param .u64 .ptr .align 1 _Z9matrixAddPfS_S__param_2
)
{
	.reg .pred 	%p<4>;
	.reg .b32 	%r<11>;
	.reg .b32 	%f<4>;
	.reg .b64 	%rd<11>;

	ld.param.u64 	%rd1, [_Z9matrixAddPfS_S__param_0];
	ld.param.u64 	%rd2, [_Z9matrixAddPfS_S__param_1];
	ld.param.u64 	%rd3, [_Z9matrixAddPfS_S__param_2];
	mov.u32 	%r2, %ctaid.x;
	mov.u32 	%r3, %ntid.x;
	mov.u32 	%r4, %tid.x;
	mad.lo.s32 	%r5, %r2, %r3, %r4;
	mov.u32 	%r6, %ctaid.y;
	mov.u32 	%r7, %ntid.y;
	mov.u32 	%r8, %tid.y;
	mad.lo.s32 	%r9, %r6, %r7, %r8;
	mad.lo.s32 	%r1, %r9, 25000, %r5;
	setp.gt.s32 	%p1, %r5, 24999;
	setp.gt.u32 	%p2, %r9, 24999;
	or.pred  	%p3, %p1, %p2;
	@%p3 bra 	$L__BB0_2;
	cvta.to.global.u64 	%rd4, %rd1;
	cvta.to.global.u64 	%rd5, %rd2;
	cvta.to.global.u64 	%rd6, %rd3;
	mul.wide.s32 	%rd7, %r1, 4;
	add.s64 	%rd8, %rd4, %rd7;
	ld.global.f32 	%f1, [%rd8];
	add.s64 	%rd9, %rd5, %rd7;
	ld.global.f32 	%f2, [%rd9];
	add.f32 	%f3, %f1, %f2;
	add.s64 	%rd10, %rd6, %rd7;
	st.global.f32 	[%rd10], %f3;
$L__BB0_2:
	ret;

}


// ===== COMPILED SASS (sm_100) =====

	.target	sm_100

	.elftype	@"ET_EXEC"


//--------------------- .note.nv.tkinfo           --------------------------
	.section	.note.nv.tkinfo,"",@"SHT_NOTE"
	.sectionflags	@"SHF_NOTE_NV_TKINFO"
	.tkinfo
        /*0018*/ 	.word	0x00000002
        /*0030*/ 	.string	""
        /*0030*/ 	.string	"ptxas"
        /*0030*/ 	.string	"Cuda compilation tools, release 13.0, V13.0.88"
        /*0030*/ 	.string	"Build cuda_13.0.r13.0/compiler.36424714_0"
        /*0030*/ 	.string	"-arch sm_100 -m 64 "



//--------------------- .note.nv.cuinfo           --------------------------
	.section	.note.nv.cuinfo,"",@"SHT_NOTE"
	.sectionflags	@"SHF_NOTE_NV_CUINFO"
        /*0018*/ 	.short	0x0002
        /*001a*/ 	.short	0x0064
        /*001c*/ 	.short	0x0082
	.zero		2


//--------------------- .nv.info                  --------------------------
	.section	.nv.info,"",@"SHT_CUDA_INFO"
	.align	4


	//----- nvinfo : EIATTR_REGCOUNT
	.align		4
        /*0000*/ 	.byte	0x04, 0x2f
        /*0002*/ 	.short	(.L_1 - .L_0)
	.align		4
.L_0:
        /*0004*/ 	.word	index@(_Z9matrixAddPfS_S_)
        /*0008*/ 	.word	0x0000000c


	//----- nvinfo : EIATTR_FRAME_SIZE
	.align		4
.L_1:
        /*000c*/ 	.byte	0x04, 0x11
        /*000e*/ 	.short	(.L_3 - .L_2)
	.align		4
.L_2:
        /*0010*/ 	.word	index@(_Z9matrixAddPfS_S_)
        /*0014*/ 	.word	0x00000000


	//----- nvinfo : EIATTR_MIN_STACK_SIZE
	.align		4
.L_3:
        /*0018*/ 	.byte	0x04, 0x12
        /*001a*/ 	.short	(.L_5 - .L_4)
	.align		4
.L_4:
        /*001c*/ 	.word	index@(_Z9matrixAddPfS_S_)
        /*0020*/ 	.word	0x00000000
.L_5:


//--------------------- .nv.compat                --------------------------
	.section	.nv.compat,"",@"SHT_CUDA_COMPAT_INFO"
	.align	4
        /*0000*/ 	.byte	0x02, 0x09, 0x00, 0x00, 0x02, 0x02, 0x01, 0x00, 0x02, 0x05, 0x05, 0x00, 0x03, 0x07, 0x01, 0x01
        /*0010*/ 	.byte	0x02, 0x03, 0x00, 0x00, 0x02, 0x06, 0x01, 0x00, 0x04, 0x0b, 0x08, 0x00, 0x09, 0x00, 0x00, 0x00
        /*0020*/ 	.byte	0x00, 0x00, 0x00, 0x00


//--------------------- .nv.info._Z9matrixAddPfS_S_ --------------------------
	.section	.nv.info._Z9matrixAddPfS_S_,"",@"SHT_CUDA_INFO"
	.sectionflags	@""
	.align	4


	//----- nvinfo : EIATTR_CUDA_API_VERSION
	.align		4
        /*0000*/ 	.byte	0x04, 0x37
        /*0002*/ 	.short	(.L_7 - .L_6)
.L_6:
        /*0004*/ 	.word	0x00000082


	//----- nvinfo : EIATTR_KPARAM_INFO
	.align		4
.L_7:
        /*0008*/ 	.byte	0x04, 0x17
        /*000a*/ 	.short	(.L_9 - .L_8)
.L_8:
        /*000c*/ 	.word	0x00000000
        /*0010*/ 	.short	0x0002
        /*0012*/ 	.short	0x0010
        /*0014*/ 	.byte	0x00, 0xf5, 0x21, 0x00


	//----- nvinfo : EIATTR_KPARAM_INFO
	.align		4
.L_9:
        /*0018*/ 	.byte	0x04, 0x17
        /*001a*/ 	.short	(.L_11 - .L_10)
.L_10:
        /*001c*/ 	.word	0x00000000
        /*0020*/ 	.short	0x0001
        /*0022*/ 	.short	0x0008
        /*0024*/ 	.byte	0x00, 0xf5, 0x21, 0x00


	//----- nvinfo : EIATTR_KPARAM_INFO
	.align		4
.L_11:
        /*0028*/ 	.byte	0x04, 0x17
        /*002a*/ 	.short	(.L_13 - .L_12)
.L_12:
        /*002c*/ 	.word	0x00000000
        /*0030*/ 	.short	0x0000
        /*0032*/ 	.short	0x0000
        /*0034*/ 	.byte	0x00, 0xf5, 0x21, 0x00


	//----- nvinfo : EIATTR_SPARSE_MMA_MASK
	.align		4
.L_13:
        /*0038*/ 	.byte	0x03, 0x50
        /*003a*/ 	.short	0x0000


	//----- nvinfo : EIATTR_MAXREG_COUNT
	.align		4
        /*003c*/ 	.byte	0x03, 0x1b
        /*003e*/ 	.short	0x00ff


	//----- nvinfo : EIATTR_MERCURY_ISA_VERSION
	.align		4
        /*0040*/ 	.byte	0x03, 0x5f
        /*0042*/ 	.short	0x0101


	//----- nvinfo : EIATTR_VRC_CTA_INIT_COUNT
	.align		4
        /*0044*/ 	.byte	0x02, 0x4a
	.zero		1
	.zero		1


	//----- nvinfo : EIATTR_EXIT_INSTR_OFFSETS
	.align		4
        /*0048*/ 	.byte	0x04, 0x1c
        /*004a*/ 	.short	(.L_15 - .L_14)


	//   ....[0]....
.L_14:
        /*004c*/ 	.word	0x000000b0


	//   ....[1]....
        /*0050*/ 	.word	0x00000180


	//----- nvinfo : EIATTR_CBANK_PARAM_SIZE
	.align		4
.L_15:
        /*0054*/ 	.byte	0x03, 0x19
        /*0056*/ 	.short	0x0018


	//----- nvinfo : EIATTR_PARAM_CBANK
	.align		4
        /*0058*/ 	.byte	0x04, 0x0a
        /*005a*/ 	.short	(.L_17 - .L_16)
	.align		4
.L_16:
        /*005c*/ 	.word	index@(.nv.constant0._Z9matrixAddPfS_S_)
        /*0060*/ 	.short	0x0380
        /*0062*/ 	.short	0x0018


	//----- nvinfo : EIATTR_SW_WAR
	.align		4
.L_17:
        /*0064*/ 	.byte	0x04, 0x36
        /*0066*/ 	.short	(.L_19 - .L_18)
.L_18:
        /*0068*/ 	.word	0x00000008
.L_19:


//--------------------- .nv.callgraph             --------------------------
	.section	.nv.callgraph,"",@"SHT_CUDA_CALLGRAPH"
	.align	4
	.sectionentsize	8
	.align		4
        /*0000*/ 	.word	0x00000000
	.align		4
        /*0004*/ 	.word	0xffffffff
	.align		4
        /*0008*/ 	.word	0x00000000
	.align		4
        /*000c*/ 	.word	0xfffffffe
	.align		4
        /*0010*/ 	.word	0x00000000
	.align		4
        /*0014*/ 	.word	0xfffffffd
	.align		4
        /*0018*/ 	.word	0x00000000
	.align		4
        /*001c*/ 	.word	0xfffffffc


//--------------------- .text._Z9matrixAddPfS_S_  --------------------------
	.section	.text._Z9matrixAddPfS_S_,"ax",@progbits
	.align	128
        .global         _Z9matrixAddPfS_S_
        .type           _Z9matrixAddPfS_S_,@function
        .size           _Z9matrixAddPfS_S_,(.L_x_1 - _Z9matrixAddPfS_S_)
        .other          _Z9matrixAddPfS_S_,@"STO_CUDA_ENTRY STV_DEFAULT"
_Z9matrixAddPfS_S_:
.text._Z9matrixAddPfS_S_:
[----:B------:R-:W-:Y:S01]  /*0000*/  LDC R1, c[0x0][0x37c] ;  /* 0x0000df00ff017b82 */ /* 0x000fe20000000800 */
[----:B------:R-:W0:Y:S07]  /*0010*/  S2R R2, SR_TID.Y ;  /* 0x0000000000027919 */ /* 0x000e2e0000002200 */
[----:B------:R-:W1:Y:S01]  /*0020*/  LDC R0, c[0x0][0x360] ;  /* 0x0000d800ff007b82 */ /* 0x000e620000000800 */
[----:B------:R-:W1:Y:S07]  /*0030*/  S2R R3, SR_TID.X ;  /* 0x0000000000037919 */ /* 0x000e6e0000002100 */
[----:B------:R-:W0:Y:S08]  /*0040*/  S2UR UR5, SR_CTAID.Y ;  /* 0x00000000000579c3 */ /* 0x000e300000002600 */
[----:B------:R-:W0:Y:S08]  /*0050*/  LDC R7, c[0x0][0x364] ;  /* 0x0000d900ff077b82 */ /* 0x000e300000000800 */
[----:B------:R-:W1:Y:S01]  /*0060*/  S2UR UR4, SR_CTAID.X ;  /* 0x00000000000479c3 */ /* 0x000e620000002500 */
[----:B0-----:R-:W-:-:S05]  /*0070*/  IMAD R7, R7, UR5, R2 ;  /* 0x0000000507077c24 */ /* 0x001fca000f8e0202 */
[----:B------:R-:W-:Y:S01]  /*0080*/  ISETP.GT.U32.AND P0, PT, R7, 0x61a7, PT ;  /* 0x000061a70700780c */ /* 0x000fe20003f04070 */
[----:B-1----:R-:W-:-:S05]  /*0090*/  IMAD R0, R0, UR4, R3 ;  /* 0x0000000400007c24 */ /* 0x002fca000f8e0203 */
[----:B------:R-:W-:-:S13]  /*00a0*/  ISETP.GT.OR P0, PT, R0, 0x61a7, P0 ;  /* 0x000061a70000780c */ /* 0x000fda0000704670 */
[----:B------:R-:W-:Y:S05]  /*00b0*/  @P0 EXIT ;  /* 0x000000000000094d */ /* 0x000fea0003800000 */
[----:B------:R-:W0:Y:S01]  /*00c0*/  LDC.64 R2, c[0x0][0x380] ;  /* 0x0000e000ff027b82 */ /* 0x000e220000000a00 */
[----:B------:R-:W1:Y:S01]  /*00d0*/  LDCU.64 UR4, c[0x0][0x358] ;  /* 0x00006b00ff0477ac */ /* 0x000e620008000a00 */
[----:B------:R-:W-:-:S06]  /*00e0*/  IMAD R9, R7, 0x61a8, R0 ;  /* 0x000061a807097824 */ /* 0x000fcc00078e0200 */
[----:B------:R-:W2:Y:S08]  /*00f0*/  LDC.64 R4, c[0x0][0x388] ;  /* 0x0000e200ff047b82 */ /* 0x000eb00000000a00 */
[----:B------:R-:W3:Y:S01]  /*0100*/  LDC.64 R6, c[0x0][0x390] ;  /* 0x0000e400ff067b82 */ /* 0x000ee20000000a00 */
[----:B0-----:R-:W-:-:S06]  /*0110*/  IMAD.WIDE R2, R9, 0x4, R2 ;  /* 0x0000000409027825 */ /* 0x001fcc00078e0202 */
[----:B-1----:R-:W4:Y:S01]  /*0120*/  LDG.E R2, desc[UR4][R2.64] ;  /* 0x0000000402027981 */ /* 0x002f22000c1e1900 */
[----:B--2---:R-:W-:-:S06]  /*0130*/  IMAD.WIDE R4, R9, 0x4, R4 ;  /* 0x0000000409047825 */ /* 0x004fcc00078e0204 */
[----:B------:R-:W4:Y:S01]  /*0140*/  LDG.E R5, desc[UR4][R4.64] ;  /* 0x0000000404057981 */ /* 0x000f22000c1e1900 */
[----:B---3--:R-:W-:-:S04]  /*0150*/  IMAD.WIDE R6, R9, 0x4, R6 ;  /* 0x0000000409067825 */ /* 0x008fc800078e0206 */
[----:B----4-:R-:W-:-:S05]  /*0160*/  FADD R9, R2, R5 ;  /* 0x0000000502097221 */ /* 0x010fca0000000000 */
[----:B------:R-:W-:Y:S01]  /*0170*/  STG.E desc[UR4][R6.64], R9 ;  /* 0x0000000906007986 */ /* 0x000fe2000c101904 */
[----:B------:R-:W-:Y:S05]  /*0180*/  EXIT ;  /* 0x000000000000794d */ /* 0x000fea0003800000 */
.L_x_0:
[----:B------:R-:W-:-:S00]  /*0190*/  BRA `(.L_x_0) ;  /* 0xfffffffc00fc7947 */ /* 0x000fc0000383ffff */
[----:B------:R-:W-:-:S00]  /*01a0*/  NOP ;  /* 0x0000000000007918 */ /* 0x000fc00000000000 */
        /* <DEDUP_REMOVED lines=13> */
.L_x_1:


//--------------------- .nv.shared.reserved.0     --------------------------
	.section	.nv.shared.reserved.0,"aw",@nobits
	.weak		__nv_reservedSMEM_offset_0_alias
	.size		__nv_reservedSMEM_offset_0_alias, 0, 64
	.other		__nv_reservedSMEM_offset_0_alias,@"STO_CUDA_RESERVED_SHARED STV_DEFAULT"
__nv_reservedSMEM_offset_0_alias:
	.zero		0
	.zero		64


//--------------------- .nv.constant0._Z9matrixAddPfS_S_ --------------------------
	.section	.nv.constant0._Z9matrixAddPfS_S_,"a",@progbits
	.sectionflags	@""
	.align	4
.nv.constant0._Z9matrixAddPfS_S_:
	.zero		920


//--------------------- SYMBOLS --------------------------

	.type		.nv.reservedSmem.offset0,@object
	.size		.nv.reservedSmem.offset0,0x4
